//
// Generated by NVIDIA NVVM Compiler
//
// Compiler Build ID: CL-36424714
// Cuda compilation tools, release 13.0, V13.0.88
// Based on NVVM 20.0.0
//

.version 9.0
.target sm_100
.address_size 64

	// .globl	_Z8multiplyffPf

.visible .entry _Z8multiplyffPf(
	.param .f32 _Z8multiplyffPf_param_0,
	.param .f32 _Z8multiplyffPf_param_1,
	.param .u64 .ptr .align 1 _Z8multiplyffPf_param_2
)
{
	.reg .b32 	%f<4>;
	.reg .b64 	%rd<3>;

	ld.param.f32 	%f1, [_Z8multiplyffPf_param_0];
	ld.param.f32 	%f2, [_Z8multiplyffPf_param_1];
	ld.param.u64 	%rd1, [_Z8multiplyffPf_param_2];
	cvta.to.global.u64 	%rd2, %rd1;
	mul.f32 	%f3, %f1, %f2;
	st.global.f32 	[%rd2], %f3;
	ret;

}
	// .globl	multiply2
.visible .entry multiply2(
	.param .u64 .ptr .align 1 multiply2_param_0,
	.param .u64 .ptr .align 1 multiply2_param_1,
	.param .u64 .ptr .align 1 multiply2_param_2
)
{
	.reg .b32 	%f<4>;
	.reg .b64 	%rd<7>;

	ld.param.u64 	%rd1, [multiply2_param_0];
	ld.param.u64 	%rd2, [multiply2_param_1];
	ld.param.u64 	%rd3, [multiply2_param_2];
	cvta.to.global.u64 	%rd4, %rd3;
	cvta.to.global.u64 	%rd5, %rd2;
	cvta.to.global.u64 	%rd6, %rd1;
	ld.global.f32 	%f1, [%rd6];
	ld.global.f32 	%f2, [%rd5];
	mul.f32 	%f3, %f1, %f2;
	st.global.f32 	[%rd4], %f3;
	ret;

}


// ===== COMPILED SASS (sm_100) =====

	.target	sm_100

	.elftype	@"ET_EXEC"


//--------------------- .note.nv.tkinfo           --------------------------
	.section	.note.nv.tkinfo,"",@"SHT_NOTE"
	.sectionflags	@"SHF_NOTE_NV_TKINFO"
	.tkinfo
        /*0018*/ 	.word	0x00000002
        /*0030*/ 	.string	""
        /*0030*/ 	.string	"ptxas"
        /*0030*/ 	.string	"Cuda compilation tools, release 13.0, V13.0.88"
        /*0030*/ 	.string	"Build cuda_13.0.r13.0/compiler.36424714_0"
        /*0030*/ 	.string	"-arch sm_100 -m 64 "



//--------------------- .note.nv.cuinfo           --------------------------
	.section	.note.nv.cuinfo,"",@"SHT_NOTE"
	.sectionflags	@"SHF_NOTE_NV_CUINFO"
        /*0018*/ 	.short	0x0002
        /*001a*/ 	.short	0x0064
        /*001c*/ 	.short	0x0082
	.zero		2


//--------------------- .nv.info                  --------------------------
	.section	.nv.info,"",@"SHT_CUDA_INFO"
	.align	4


	//----- nvinfo : EIATTR_REGCOUNT
	.align		4
        /*0000*/ 	.byte	0x04, 0x2f
        /*0002*/ 	.short	(.L_1 - .L_0)
	.align		4
.L_0:
        /*0004*/ 	.word	index@(_Z8multiplyffPf)
        /*0008*/ 	.word	0x00000008


	//----- nvinfo : EIATTR_FRAME_SIZE
	.align		4
.L_1:
        /*000c*/ 	.byte	0x04, 0x11
        /*000e*/ 	.short	(.L_3 - .L_2)
	.align		4
.L_2:
        /*0010*/ 	.word	index@(_Z8multiplyffPf)
        /*0014*/ 	.word	0x00000000


	//----- nvinfo : EIATTR_REGCOUNT
	.align		4
.L_3:
        /*0018*/ 	.byte	0x04, 0x2f
        /*001a*/ 	.short	(.L_5 - .L_4)
	.align		4
.L_4:
        /*001c*/ 	.word	index@(multiply2)
        /*0020*/ 	.word	0x0000000c


	//----- nvinfo : EIATTR_FRAME_SIZE
	.align		4
.L_5:
        /*0024*/ 	.byte	0x04, 0x11
        /*0026*/ 	.short	(.L_7 - .L_6)
	.align		4
.L_6:
        /*0028*/ 	.word	index@(multiply2)
        /*002c*/ 	.word	0x00000000


	//----- nvinfo : EIATTR_MIN_STACK_SIZE
	.align		4
.L_7:
        /*0030*/ 	.byte	0x04, 0x12
        /*0032*/ 	.short	(.L_9 - .L_8)
	.align		4
.L_8:
        /*0034*/ 	.word	index@(multiply2)
        /*0038*/ 	.word	0x00000000


	//----- nvinfo : EIATTR_MIN_STACK_SIZE
	.align		4
.L_9:
        /*003c*/ 	.byte	0x04, 0x12
        /*003e*/ 	.short	(.L_11 - .L_10)
	.align		4
.L_10:
        /*0040*/ 	.word	index@(_Z8multiplyffPf)
        /*0044*/ 	.word	0x00000000
.L_11:


//--------------------- .nv.compat                --------------------------
	.section	.nv.compat,"",@"SHT_CUDA_COMPAT_INFO"
	.align	4
        /*0000*/ 	.byte	0x02, 0x09, 0x00, 0x00, 0x02, 0x02, 0x01, 0x00, 0x02, 0x05, 0x05, 0x00, 0x03, 0x07, 0x01, 0x01
        /*0010*/ 	.byte	0x02, 0x03, 0x00, 0x00, 0x02, 0x06, 0x01, 0x00, 0x04, 0x0b, 0x08, 0x00, 0x09, 0x00, 0x00, 0x00
        /*0020*/ 	.byte	0x00, 0x00, 0x00, 0x00


//--------------------- .nv.info.multiply2        --------------------------
	.section	.nv.info.multiply2,"",@"SHT_CUDA_INFO"
	.sectionflags	@""
	.align	4


	//----- nvinfo : EIATTR_CUDA_API_VERSION
	.align		4
        /*0000*/ 	.byte	0x04, 0x37
        /*0002*/ 	.short	(.L_13 - .L_12)
.L_12:
        /*0004*/ 	.word	0x00000082


	//----- nvinfo : EIATTR_KPARAM_INFO
	.align		4
.L_13:
        /*0008*/ 	.byte	0x04, 0x17
        /*000a*/ 	.short	(.L_15 - .L_14)
.L_14:
        /*000c*/ 	.word	0x00000000
        /*0010*/ 	.short	0x0002
        /*0012*/ 	.short	0x0010
        /*0014*/ 	.byte	0x00, 0xf5, 0x21, 0x00


	//----- nvinfo : EIATTR_KPARAM_INFO
	.align		4
.L_15:
        /*0018*/ 	.byte	0x04, 0x17
        /*001a*/ 	.short	(.L_17 - .L_16)
.L_16:
        /*001c*/ 	.word	0x00000000
        /*0020*/ 	.short	0x0001
        /*0022*/ 	.short	0x0008
        /*0024*/ 	.byte	0x00, 0xf5, 0x21, 0x00


	//----- nvinfo : EIATTR_KPARAM_INFO
	.align		4
.L_17:
        /*0028*/ 	.byte	0x04, 0x17
        /*002a*/ 	.short	(.L_19 - .L_18)
.L_18:
        /*002c*/ 	.word	0x00000000
        /*0030*/ 	.short	0x0000
        /*0032*/ 	.short	0x0000
        /*0034*/ 	.byte	0x00, 0xf5, 0x21, 0x00


	//----- nvinfo : EIATTR_SPARSE_MMA_MASK
	.align		4
.L_19:
        /*0038*/ 	.byte	0x03, 0x50
        /*003a*/ 	.short	0x0000


	//----- nvinfo : EIATTR_MAXREG_COUNT
	.align		4
        /*003c*/ 	.byte	0x03, 0x1b
        /*003e*/ 	.short	0x00ff


	//----- nvinfo : EIATTR_MERCURY_ISA_VERSION
	.align		4
        /*0040*/ 	.byte	0x03, 0x5f
        /*0042*/ 	.short	0x0101


	//----- nvinfo : EIATTR_VRC_CTA_INIT_COUNT
	.align		4
        /*0044*/ 	.byte	0x02, 0x4a
	.zero		1
	.zero		1


	//----- nvinfo : EIATTR_EXIT_INSTR_OFFSETS
	.align		4
        /*0048*/ 	.byte	0x04, 0x1c
        /*004a*/ 	.short	(.L_21 - .L_20)


	//   ....[0]....
.L_20:
        /*004c*/ 	.word	0x00000090


	//----- nvinfo : EIATTR_CBANK_PARAM_SIZE
	.align		4
.L_21:
        /*0050*/ 	.byte	0x03, 0x19
        /*0052*/ 	.short	0x0018


	//----- nvinfo : EIATTR_PARAM_CBANK
	.align		4
        /*0054*/ 	.byte	0x04, 0x0a
        /*0056*/ 	.short	(.L_23 - .L_22)
	.align		4
.L_22:
        /*0058*/ 	.word	index@(.nv.constant0.multiply2)
        /*005c*/ 	.short	0x0380
        /*005e*/ 	.short	0x0018


	//----- nvinfo : EIATTR_SW_WAR
	.align		4
.L_23:
        /*0060*/ 	.byte	0x04, 0x36
        /*0062*/ 	.short	(.L_25 - .L_24)
.L_24:
        /*0064*/ 	.word	0x00000008
.L_25:


//--------------------- .nv.info._Z8multiplyffPf  --------------------------
	.section	.nv.info._Z8multiplyffPf,"",@"SHT_CUDA_INFO"
	.sectionflags	@""
	.align	4


	//----- nvinfo : EIATTR_CUDA_API_VERSION
	.align		4
        /*0000*/ 	.byte	0x04, 0x37
        /*0002*/ 	.short	(.L_27 - .L_26)
.L_26:
        /*0004*/ 	.word	0x00000082


	//----- nvinfo : EIATTR_KPARAM_INFO
	.align		4
.L_27:
        /*0008*/ 	.byte	0x04, 0x17
        /*000a*/ 	.short	(.L_29 - .L_28)
.L_28:
        /*000c*/ 	.word	0x00000000
        /*0010*/ 	.short	0x0002
        /*0012*/ 	.short	0x0008
        /*0014*/ 	.byte	0x00, 0xf5, 0x21, 0x00


	//----- nvinfo : EIATTR_KPARAM_INFO
	.align		4
.L_29:
        /*0018*/ 	.byte	0x04, 0x17
        /*001a*/ 	.short	(.L_31 - .L_30)
.L_30:
        /*001c*/ 	.word	0x00000000
        /*0020*/ 	.short	0x0001
        /*0022*/ 	.short	0x0004
        /*0024*/ 	.byte	0x00, 0xf0, 0x11, 0x00


	//----- nvinfo : EIATTR_KPARAM_INFO
	.align		4
.L_31:
        /*0028*/ 	.byte	0x04, 0x17
        /*002a*/ 	.short	(.L_33 - .L_32)
.L_32:
        /*002c*/ 	.word	0x00000000
        /*0030*/ 	.short	0x0000
        /*0032*/ 	.short	0x0000
        /*0034*/ 	.byte	0x00, 0xf0, 0x11, 0x00


	//----- nvinfo : EIATTR_SPARSE_MMA_MASK
	.align		4
.L_33:
        /*0038*/ 	.byte	0x03, 0x50
        /*003a*/ 	.short	0x0000


	//----- nvinfo : EIATTR_MAXREG_COUNT
	.align		4
        /*003c*/ 	.byte	0x03, 0x1b
        /*003e*/ 	.short	0x00ff


	//----- nvinfo : EIATTR_MERCURY_ISA_VERSION
	.align		4
        /*0040*/ 	.byte	0x03, 0x5f
        /*0042*/ 	.short	0x0101


	//----- nvinfo : EIATTR_VRC_CTA_INIT_COUNT
	.align		4
        /*0044*/ 	.byte	0x02, 0x4a
	.zero		1
	.zero		1


	//----- nvinfo : EIATTR_EXIT_INSTR_OFFSETS
	.align		4
        /*0048*/ 	.byte	0x04, 0x1c
        /*004a*/ 	.short	(.L_35 - .L_34)


	//   ....[0]....
.L_34:
        /*004c*/ 	.word	0x00000060


	//----- nvinfo : EIATTR_CBANK_PARAM_SIZE
	.align		4
.L_35:
        /*0050*/ 	.byte	0x03, 0x19
        /*0052*/ 	.short	0x0010


	//----- nvinfo : EIATTR_PARAM_CBANK
	.align		4
        /*0054*/ 	.byte	0x04, 0x0a
        /*0056*/ 	.short	(.L_37 - .L_36)
	.align		4
.L_36:
        /*0058*/ 	.word	index@(.nv.constant0._Z8multiplyffPf)
        /*005c*/ 	.short	0x0380
        /*005e*/ 	.short	0x0010


	//----- nvinfo : EIATTR_SW_WAR
	.align		4
.L_37:
        /*0060*/ 	.byte	0x04, 0x36
        /*0062*/ 	.short	(.L_39 - .L_38)
.L_38:
        /*0064*/ 	.word	0x00000008
.L_39:


//--------------------- .nv.callgraph             --------------------------
	.section	.nv.callgraph,"",@"SHT_CUDA_CALLGRAPH"
	.align	4
	.sectionentsize	8
	.align		4
        /*0000*/ 	.word	0x00000000
	.align		4
        /*0004*/ 	.word	0xffffffff
	.align		4
        /*0008*/ 	.word	0x00000000
	.align		4
        /*000c*/ 	.word	0xfffffffe
	.align		4
        /*0010*/ 	.word	0x00000000
	.align		4
        /*0014*/ 	.word	0xfffffffd
	.align		4
        /*0018*/ 	.word	0x00000000
	.align		4
        /*001c*/ 	.word	0xfffffffc


//--------------------- .text.multiply2           --------------------------
	.section	.text.multiply2,"ax",@progbits
	.align	128
        .global         multiply2
        .type           multiply2,@function
        .size           multiply2,(.L_x_2 - multiply2)
        .other          multiply2,@"STO_CUDA_ENTRY STV_DEFAULT"
multiply2:
.text.multiply2:
[----:B------:R-:W-:Y:S08]  /*0000*/  LDC R1, c[0x0][0x37c] ;  /* 0x0000df00ff017b82 */ /* 0x000ff00000000800 */
[----:B------:R-:W0:Y:S01]  /*0010*/  LDC.64 R2, c[0x0][0x380] ;  /* 0x0000e000ff027b82 */ /* 0x000e220000000a00 */
[----:B------:R-:W0:Y:S07]  /*0020*/  LDCU.64 UR4, c[0x0][0x358] ;  /* 0x00006b00ff0477ac */ /* 0x000e2e0008000a00 */
[----:B------:R-:W1:Y:S01]  /*0030*/  LDC.64 R4, c[0x0][0x388] ;  /* 0x0000e200ff047b82 */ /* 0x000e620000000a00 */
[----:B0-----:R-:W2:Y:S04]  /*0040*/  LDG.E R2, desc[UR4][R2.64] ;  /* 0x0000000402027981 */ /* 0x001ea8000c1e1900 */
[----:B-1----:R-:W2:Y:S03]  /*0050*/  LDG.E R5, desc[UR4][R4.64] ;  /* 0x0000000404057981 */ /* 0x002ea6000c1e1900 */
[----:B------:R-:W0:Y:S01]  /*0060*/  LDC.64 R6, c[0x0][0x390] ;  /* 0x0000e400ff067b82 */ /* 0x000e220000000a00 */
[----:B--2---:R-:W-:-:S05]  /*0070*/  FMUL R9, R2, R5 ;  /* 0x0000000502097220 */ /* 0x004fca0000400000 */
[----:B0-----:R-:W-:Y:S01]  /*0080*/  STG.E desc[UR4][R6.64], R9 ;  /* 0x0000000906007986 */ /* 0x001fe2000c101904 */
[----:B------:R-:W-:Y:S05]  /*0090*/  EXIT ;  /* 0x000000000000794d */ /* 0x000fea0003800000 */
.L_x_0:
[----:B------:R-:W-:-:S00]  /*00a0*/  BRA `(.L_x_0) ;  /* 0xfffffffc00fc7947 */ /* 0x000fc0000383ffff */
[----:B------:R-:W-:-:S00]  /*00b0*/  NOP ;  /* 0x0000000000007918 */ /* 0x000fc00000000000 */
        /* <DEDUP_REMOVED lines=12> */
.L_x_2:


//--------------------- .text._Z8multiplyffPf     --------------------------
	.section	.text._Z8multiplyffPf,"ax",@progbits
	.align	128
        .global         _Z8multiplyffPf
        .type           _Z8multiplyffPf,@function
        .size           _Z8multiplyffPf,(.L_x_3 - _Z8multiplyffPf)
        .other          _Z8multiplyffPf,@"STO_CUDA_ENTRY STV_DEFAULT"
_Z8multiplyffPf:
.text._Z8multiplyffPf:
[----:B------:R-:W-:Y:S08]  /*0000*/  LDC R1, c[0x0][0x37c] ;  /* 0x0000df00ff017b82 */ /* 0x000ff00000000800 */
[----:B------:R-:W0:Y:S01]  /*0010*/  LDC.64 R4, c[0x0][0x380] ;  /* 0x0000e000ff047b82 */ /* 0x000e220000000a00 */
[----:B------:R-:W1:Y:S07]  /*0020*/  LDCU.64 UR4, c[0x0][0x358] ;  /* 0x00006b00ff0477ac */ /* 0x000e6e0008000a00 */
[----:B------:R-:W1:Y:S01]  /*0030*/  LDC.64 R2, c[0x0][0x388] ;  /* 0x0000e200ff027b82 */ /* 0x000e620000000a00 */
[----:B0-----:R-:W-:-:S05]  /*0040*/  FMUL R5, R4, R5 ;  /* 0x0000000504057220 */ /* 0x001fca0000400000 */
[----:B-1----:R-:W-:Y:S01]  /*0050*/  STG.E desc[UR4][R2.64], R5 ;  /* 0x0000000502007986 */ /* 0x002fe2000c101904 */
[----:B------:R-:W-:Y:S05]  /*0060*/  EXIT ;  /* 0x000000000000794d */ /* 0x000fea0003800000 */
.L_x_1:
        /* <DEDUP_REMOVED lines=9> */
.L_x_3:


//--------------------- .nv.shared.reserved.0     --------------------------
	.section	.nv.shared.reserved.0,"aw",@nobits
	.weak		__nv_reservedSMEM_offset_0_alias
	.size		__nv_reservedSMEM_offset_0_alias, 0, 64
	.other		__nv_reservedSMEM_offset_0_alias,@"STO_CUDA_RESERVED_SHARED STV_DEFAULT"
__nv_reservedSMEM_offset_0_alias:
	.zero		0
	.zero		64


//--------------------- .nv.constant0.multiply2   --------------------------
	.section	.nv.constant0.multiply2,"a",@progbits
	.sectionflags	@""
	.align	4
.nv.constant0.multiply2:
	.zero		920


//--------------------- .nv.constant0._Z8multiplyffPf --------------------------
	.section	.nv.constant0._Z8multiplyffPf,"a",@progbits
	.sectionflags	@""
	.align	4
.nv.constant0._Z8multiplyffPf:
	.zero		912


//--------------------- SYMBOLS --------------------------

	.type		.nv.reservedSmem.offset0,@object
	.size		.nv.reservedSmem.offset0,0x4
